//
// Generated by NVIDIA NVVM Compiler
//
// Compiler Build ID: CL-36424714
// Cuda compilation tools, release 13.0, V13.0.88
// Based on NVVM 20.0.0
//

.version 9.0
.target sm_100
.address_size 64

	// .globl	_Z6kernelPKfPfmm

.visible .entry _Z6kernelPKfPfmm(
	.param .u64 .ptr .align 1 _Z6kernelPKfPfmm_param_0,
	.param .u64 .ptr .align 1 _Z6kernelPKfPfmm_param_1,
	.param .u64 _Z6kernelPKfPfmm_param_2,
	.param .u64 _Z6kernelPKfPfmm_param_3
)
{
	.reg .pred 	%p<4>;
	.reg .b32 	%r<9>;
	.reg .b32 	%f<3>;
	.reg .b64 	%rd<13>;

	ld.param.u64 	%rd3, [_Z6kernelPKfPfmm_param_0];
	ld.param.u64 	%rd4, [_Z6kernelPKfPfmm_param_1];
	ld.param.u64 	%rd5, [_Z6kernelPKfPfmm_param_2];
	ld.param.u64 	%rd6, [_Z6kernelPKfPfmm_param_3];
	mov.u32 	%r1, %ctaid.y;
	mov.u32 	%r2, %ntid.y;
	mov.u32 	%r3, %tid.y;
	mad.lo.s32 	%r4, %r1, %r2, %r3;
	mov.u32 	%r5, %ctaid.x;
	mov.u32 	%r6, %ntid.x;
	mov.u32 	%r7, %tid.x;
	mad.lo.s32 	%r8, %r5, %r6, %r7;
	cvt.u64.u32 	%rd1, %r4;
	setp.le.u64 	%p1, %rd6, %rd1;
	cvt.s64.s32 	%rd2, %r8;
	setp.le.u64 	%p2, %rd5, %rd2;
	or.pred  	%p3, %p2, %p1;
	@%p3 bra 	$L__BB0_2;
	cvta.to.global.u64 	%rd7, %rd3;
	cvta.to.global.u64 	%rd8, %rd4;
	mad.lo.s64 	%rd9, %rd5, %rd1, %rd2;
	shl.b64 	%rd10, %rd9, 2;
	add.s64 	%rd11, %rd7, %rd10;
	ld.global.f32 	%f1, [%rd11];
	max.f32 	%f2, %f1, 0f00000000;
	add.s64 	%rd12, %rd8, %rd10;
	st.global.f32 	[%rd12], %f2;
$L__BB0_2:
	ret;

}


// ===== COMPILED SASS (sm_100) =====

	.target	sm_100

	.elftype	@"ET_EXEC"


//--------------------- .note.nv.tkinfo           --------------------------
	.section	.note.nv.tkinfo,"",@"SHT_NOTE"
	.sectionflags	@"SHF_NOTE_NV_TKINFO"
	.tkinfo
        /*0018*/ 	.word	0x00000002
        /*0030*/ 	.string	""
        /*0030*/ 	.string	"ptxas"
        /*0030*/ 	.string	"Cuda compilation tools, release 13.0, V13.0.88"
        /*0030*/ 	.string	"Build cuda_13.0.r13.0/compiler.36424714_0"
        /*0030*/ 	.string	"-arch sm_100 -m 64 "



//--------------------- .note.nv.cuinfo           --------------------------
	.section	.note.nv.cuinfo,"",@"SHT_NOTE"
	.sectionflags	@"SHF_NOTE_NV_CUINFO"
        /*0018*/ 	.short	0x0002
        /*001a*/ 	.short	0x0064
        /*001c*/ 	.short	0x0082
	.zero		2


//--------------------- .nv.info                  --------------------------
	.section	.nv.info,"",@"SHT_CUDA_INFO"
	.align	4


	//----- nvinfo : EIATTR_REGCOUNT
	.align		4
        /*0000*/ 	.byte	0x04, 0x2f
        /*0002*/ 	.short	(.L_1 - .L_0)
	.align		4
.L_0:
        /*0004*/ 	.word	index@(_Z6kernelPKfPfmm)
        /*0008*/ 	.word	0x0000000a


	//----- nvinfo : EIATTR_FRAME_SIZE
	.align		4
.L_1:
        /*000c*/ 	.byte	0x04, 0x11
        /*000e*/ 	.short	(.L_3 - .L_2)
	.align		4
.L_2:
        /*0010*/ 	.word	index@(_Z6kernelPKfPfmm)
        /*0014*/ 	.word	0x00000000


	//----- nvinfo : EIATTR_MIN_STACK_SIZE
	.align		4
.L_3:
        /*0018*/ 	.byte	0x04, 0x12
        /*001a*/ 	.short	(.L_5 - .L_4)
	.align		4
.L_4:
        /*001c*/ 	.word	index@(_Z6kernelPKfPfmm)
        /*0020*/ 	.word	0x00000000
.L_5:


//--------------------- .nv.compat                --------------------------
	.section	.nv.compat,"",@"SHT_CUDA_COMPAT_INFO"
	.align	4
        /*0000*/ 	.byte	0x02, 0x09, 0x00, 0x00, 0x02, 0x02, 0x01, 0x00, 0x02, 0x05, 0x05, 0x00, 0x03, 0x07, 0x01, 0x01
        /*0010*/ 	.byte	0x02, 0x03, 0x00, 0x00, 0x02, 0x06, 0x01, 0x00, 0x04, 0x0b, 0x08, 0x00, 0x09, 0x00, 0x00, 0x00
        /*0020*/ 	.byte	0x00, 0x00, 0x00, 0x00


//--------------------- .nv.info._Z6kernelPKfPfmm --------------------------
	.section	.nv.info._Z6kernelPKfPfmm,"",@"SHT_CUDA_INFO"
	.sectionflags	@""
	.align	4


	//----- nvinfo : EIATTR_CUDA_API_VERSION
	.align		4
        /*0000*/ 	.byte	0x04, 0x37
        /*0002*/ 	.short	(.L_7 - .L_6)
.L_6:
        /*0004*/ 	.word	0x00000082


	//----- nvinfo : EIATTR_KPARAM_INFO
	.align		4
.L_7:
        /*0008*/ 	.byte	0x04, 0x17
        /*000a*/ 	.short	(.L_9 - .L_8)
.L_8:
        /*000c*/ 	.word	0x00000000
        /*0010*/ 	.short	0x0003
        /*0012*/ 	.short	0x0018
        /*0014*/ 	.byte	0x00, 0xf0, 0x21, 0x00


	//----- nvinfo : EIATTR_KPARAM_INFO
	.align		4
.L_9:
        /*0018*/ 	.byte	0x04, 0x17
        /*001a*/ 	.short	(.L_11 - .L_10)
.L_10:
        /*001c*/ 	.word	0x00000000
        /*0020*/ 	.short	0x0002
        /*0022*/ 	.short	0x0010
        /*0024*/ 	.byte	0x00, 0xf0, 0x21, 0x00


	//----- nvinfo : EIATTR_KPARAM_INFO
	.align		4
.L_11:
        /*0028*/ 	.byte	0x04, 0x17
        /*002a*/ 	.short	(.L_13 - .L_12)
.L_12:
        /*002c*/ 	.word	0x00000000
        /*0030*/ 	.short	0x0001
        /*0032*/ 	.short	0x0008
        /*0034*/ 	.byte	0x00, 0xf5, 0x21, 0x00


	//----- nvinfo : EIATTR_KPARAM_INFO
	.align		4
.L_13:
        /*0038*/ 	.byte	0x04, 0x17
        /*003a*/ 	.short	(.L_15 - .L_14)
.L_14:
        /*003c*/ 	.word	0x00000000
        /*0040*/ 	.short	0x0000
        /*0042*/ 	.short	0x0000
        /*0044*/ 	.byte	0x00, 0xf5, 0x21, 0x00


	//----- nvinfo : EIATTR_SPARSE_MMA_MASK
	.align		4
.L_15:
        /*0048*/ 	.byte	0x03, 0x50
        /*004a*/ 	.short	0x0000


	//----- nvinfo : EIATTR_MAXREG_COUNT
	.align		4
        /*004c*/ 	.byte	0x03, 0x1b
        /*004e*/ 	.short	0x00ff


	//----- nvinfo : EIATTR_MERCURY_ISA_VERSION
	.align		4
        /*0050*/ 	.byte	0x03, 0x5f
        /*0052*/ 	.short	0x0101


	//----- nvinfo : EIATTR_VRC_CTA_INIT_COUNT
	.align		4
        /*0054*/ 	.byte	0x02, 0x4a
	.zero		1
	.zero		1


	//----- nvinfo : EIATTR_EXIT_INSTR_OFFSETS
	.align		4
        /*0058*/ 	.byte	0x04, 0x1c
        /*005a*/ 	.short	(.L_17 - .L_16)


	//   ....[0]....
.L_16:
        /*005c*/ 	.word	0x000000f0


	//   ....[1]....
        /*0060*/ 	.word	0x000001d0


	//----- nvinfo : EIATTR_CBANK_PARAM_SIZE
	.align		4
.L_17:
        /*0064*/ 	.byte	0x03, 0x19
        /*0066*/ 	.short	0x0020


	//----- nvinfo : EIATTR_PARAM_CBANK
	.align		4
        /*0068*/ 	.byte	0x04, 0x0a
        /*006a*/ 	.short	(.L_19 - .L_18)
	.align		4
.L_18:
        /*006c*/ 	.word	index@(.nv.constant0._Z6kernelPKfPfmm)
        /*0070*/ 	.short	0x0380
        /*0072*/ 	.short	0x0020


	//----- nvinfo : EIATTR_SW_WAR
	.align		4
.L_19:
        /*0074*/ 	.byte	0x04, 0x36
        /*0076*/ 	.short	(.L_21 - .L_20)
.L_20:
        /*0078*/ 	.word	0x00000008
.L_21:


//--------------------- .nv.callgraph             --------------------------
	.section	.nv.callgraph,"",@"SHT_CUDA_CALLGRAPH"
	.align	4
	.sectionentsize	8
	.align		4
        /*0000*/ 	.word	0x00000000
	.align		4
        /*0004*/ 	.word	0xffffffff
	.align		4
        /*0008*/ 	.word	0x00000000
	.align		4
        /*000c*/ 	.word	0xfffffffe
	.align		4
        /*0010*/ 	.word	0x00000000
	.align		4
        /*0014*/ 	.word	0xfffffffd
	.align		4
        /*0018*/ 	.word	0x00000000
	.align		4
        /*001c*/ 	.word	0xfffffffc


//--------------------- .text._Z6kernelPKfPfmm    --------------------------
	.section	.text._Z6kernelPKfPfmm,"ax",@progbits
	.align	128
        .global         _Z6kernelPKfPfmm
        .type           _Z6kernelPKfPfmm,@function
        .size           _Z6kernelPKfPfmm,(.L_x_1 - _Z6kernelPKfPfmm)
        .other          _Z6kernelPKfPfmm,@"STO_CUDA_ENTRY STV_DEFAULT"
_Z6kernelPKfPfmm:
.text._Z6kernelPKfPfmm:
[----:B------:R-:W-:Y:S01]  /*0000*/  LDC R1, c[0x0][0x37c] ;  /* 0x0000df00ff017b82 */ /* 0x000fe20000000800 */
[----:B------:R-:W0:Y:S07]  /*0010*/  S2R R0, SR_TID.Y ;  /* 0x0000000000007919 */ /* 0x000e2e0000002200 */
[----:B------:R-:W0:Y:S01]  /*0020*/  S2UR UR4, SR_CTAID.Y ;  /* 0x00000000000479c3 */ /* 0x000e220000002600 */
[----:B------:R-:W1:Y:S01]  /*0030*/  LDCU.128 UR8, c[0x0][0x390] ;  /* 0x00007200ff0877ac */ /* 0x000e620008000c00 */
[----:B------:R-:W2:Y:S06]  /*0040*/  S2R R3, SR_TID.X ;  /* 0x0000000000037919 */ /* 0x000eac0000002100 */
[----:B------:R-:W0:Y:S08]  /*0050*/  LDC R5, c[0x0][0x364] ;  /* 0x0000d900ff057b82 */ /* 0x000e300000000800 */
[----:B------:R-:W2:Y:S08]  /*0060*/  S2UR UR5, SR_CTAID.X ;  /* 0x00000000000579c3 */ /* 0x000eb00000002500 */
[----:B------:R-:W2:Y:S01]  /*0070*/  LDC R2, c[0x0][0x360] ;  /* 0x0000d800ff027b82 */ /* 0x000ea20000000800 */
[----:B0-----:R-:W-:-:S05]  /*0080*/  IMAD R5, R5, UR4, R0 ;  /* 0x0000000405057c24 */ /* 0x001fca000f8e0200 */
[----:B-1----:R-:W-:-:S04]  /*0090*/  ISETP.GE.U32.AND P0, PT, R5, UR10, PT ;  /* 0x0000000a05007c0c */ /* 0x002fc8000bf06070 */
[----:B------:R-:W-:Y:S01]  /*00a0*/  ISETP.GE.U32.AND.EX P0, PT, RZ, UR11, PT, P0 ;  /* 0x0000000bff007c0c */ /* 0x000fe2000bf06100 */
[----:B--2---:R-:W-:-:S05]  /*00b0*/  IMAD R2, R2, UR5, R3 ;  /* 0x0000000502027c24 */ /* 0x004fca000f8e0203 */
[----:B------:R-:W-:Y:S02]  /*00c0*/  ISETP.GE.U32.AND P1, PT, R2, UR8, PT ;  /* 0x0000000802007c0c */ /* 0x000fe4000bf26070 */
[----:B------:R-:W-:-:S04]  /*00d0*/  SHF.R.S32.HI R3, RZ, 0x1f, R2 ;  /* 0x0000001fff037819 */ /* 0x000fc80000011402 */
[----:B------:R-:W-:-:S13]  /*00e0*/  ISETP.GE.U32.OR.EX P0, PT, R3, UR9, P0, P1 ;  /* 0x0000000903007c0c */ /* 0x000fda0008706510 */
[----:B------:R-:W-:Y:S05]  /*00f0*/  @P0 EXIT ;  /* 0x000000000000094d */ /* 0x000fea0003800000 */
[----:B------:R-:W0:Y:S01]  /*0100*/  LDCU.128 UR12, c[0x0][0x380] ;  /* 0x00007000ff0c77ac */ /* 0x000e220008000c00 */
[C---:B------:R-:W-:Y:S01]  /*0110*/  IMAD.WIDE.U32 R2, R5.reuse, UR8, R2 ;  /* 0x0000000805027c25 */ /* 0x040fe2000f8e0002 */
[----:B------:R-:W1:Y:S03]  /*0120*/  LDCU.64 UR4, c[0x0][0x358] ;  /* 0x00006b00ff0477ac */ /* 0x000e660008000a00 */
[----:B------:R-:W-:Y:S02]  /*0130*/  IMAD R5, R5, UR9, R3 ;  /* 0x0000000905057c24 */ /* 0x000fe4000f8e0203 */
[----:B------:R-:W-:-:S03]  /*0140*/  IMAD.SHL.U32 R4, R2, 0x4, RZ ;  /* 0x0000000402047824 */ /* 0x000fc600078e00ff */
[----:B------:R-:W-:Y:S02]  /*0150*/  SHF.L.U64.HI R0, R2, 0x2, R5 ;  /* 0x0000000202007819 */ /* 0x000fe40000010205 */
[----:B0-----:R-:W-:-:S04]  /*0160*/  IADD3 R2, P0, PT, R4, UR12, RZ ;  /* 0x0000000c04027c10 */ /* 0x001fc8000ff1e0ff */
[----:B------:R-:W-:-:S05]  /*0170*/  IADD3.X R3, PT, PT, R0, UR13, RZ, P0, !PT ;  /* 0x0000000d00037c10 */ /* 0x000fca00087fe4ff */
[----:B-1----:R-:W2:Y:S01]  /*0180*/  LDG.E R2, desc[UR4][R2.64] ;  /* 0x0000000402027981 */ /* 0x002ea2000c1e1900 */
[----:B------:R-:W-:-:S04]  /*0190*/  IADD3 R4, P0, PT, R4, UR14, RZ ;  /* 0x0000000e04047c10 */ /* 0x000fc8000ff1e0ff */
[----:B------:R-:W-:Y:S02]  /*01a0*/  IADD3.X R5, PT, PT, R0, UR15, RZ, P0, !PT ;  /* 0x0000000f00057c10 */ /* 0x000fe400087fe4ff */
[----:B--2---:R-:W-:-:S05]  /*01b0*/  FMNMX R7, RZ, R2, !PT ;  /* 0x00000002ff077209 */ /* 0x004fca0007800000 */
[----:B------:R-:W-:Y:S01]  /*01c0*/  STG.E desc[UR4][R4.64], R7 ;  /* 0x0000000704007986 */ /* 0x000fe2000c101904 */
[----:B------:R-:W-:Y:S05]  /*01d0*/  EXIT ;  /* 0x000000000000794d */ /* 0x000fea0003800000 */
.L_x_0:
[----:B------:R-:W-:-:S00]  /*01e0*/  BRA `(.L_x_0) ;  /* 0xfffffffc00fc7947 */ /* 0x000fc0000383ffff */
[----:B------:R-:W-:-:S00]  /*01f0*/  NOP ;  /* 0x0000000000007918 */ /* 0x000fc00000000000 */
        /* <DEDUP_REMOVED lines=8> */
.L_x_1:


//--------------------- .nv.shared.reserved.0     --------------------------
	.section	.nv.shared.reserved.0,"aw",@nobits
	.weak		__nv_reservedSMEM_offset_0_alias
	.size		__nv_reservedSMEM_offset_0_alias, 0, 64
	.other		__nv_reservedSMEM_offset_0_alias,@"STO_CUDA_RESERVED_SHARED STV_DEFAULT"
__nv_reservedSMEM_offset_0_alias:
	.zero		0
	.zero		64


//--------------------- .nv.constant0._Z6kernelPKfPfmm --------------------------
	.section	.nv.constant0._Z6kernelPKfPfmm,"a",@progbits
	.sectionflags	@""
	.align	4
.nv.constant0._Z6kernelPKfPfmm:
	.zero		928


//--------------------- SYMBOLS --------------------------

	.type		.nv.reservedSmem.offset0,@object
	.size		.nv.reservedSmem.offset0,0x4
